//
// Generated by NVIDIA NVVM Compiler
//
// Compiler Build ID: CL-36424714
// Cuda compilation tools, release 13.0, V13.0.88
// Based on NVVM 20.0.0
//

.version 9.0
.target sm_100
.address_size 64

	// .globl	_Z7addBiasPfS_ii

.visible .entry _Z7addBiasPfS_ii(
	.param .u64 .ptr .align 1 _Z7addBiasPfS_ii_param_0,
	.param .u64 .ptr .align 1 _Z7addBiasPfS_ii_param_1,
	.param .u32 _Z7addBiasPfS_ii_param_2,
	.param .u32 _Z7addBiasPfS_ii_param_3
)
{
	.reg .b32 	%r<7>;
	.reg .b32 	%f<4>;
	.reg .b64 	%rd<9>;

	ld.param.u64 	%rd1, [_Z7addBiasPfS_ii_param_0];
	ld.param.u64 	%rd2, [_Z7addBiasPfS_ii_param_1];
	ld.param.u32 	%r1, [_Z7addBiasPfS_ii_param_3];
	cvta.to.global.u64 	%rd3, %rd2;
	cvta.to.global.u64 	%rd4, %rd1;
	mov.u32 	%r2, %tid.x;
	mov.u32 	%r3, %ntid.x;
	mov.u32 	%r4, %ctaid.x;
	mad.lo.s32 	%r5, %r3, %r4, %r2;
	rem.s32 	%r6, %r5, %r1;
	mul.wide.s32 	%rd5, %r5, 4;
	add.s64 	%rd6, %rd4, %rd5;
	ld.global.f32 	%f1, [%rd6];
	mul.wide.s32 	%rd7, %r6, 4;
	add.s64 	%rd8, %rd3, %rd7;
	ld.global.f32 	%f2, [%rd8];
	add.f32 	%f3, %f1, %f2;
	st.global.f32 	[%rd6], %f3;
	ret;

}


// ===== COMPILED SASS (sm_100) =====

	.target	sm_100

	.elftype	@"ET_EXEC"


//--------------------- .note.nv.tkinfo           --------------------------
	.section	.note.nv.tkinfo,"",@"SHT_NOTE"
	.sectionflags	@"SHF_NOTE_NV_TKINFO"
	.tkinfo
        /*0018*/ 	.word	0x00000002
        /*0030*/ 	.string	""
        /*0030*/ 	.string	"ptxas"
        /*0030*/ 	.string	"Cuda compilation tools, release 13.0, V13.0.88"
        /*0030*/ 	.string	"Build cuda_13.0.r13.0/compiler.36424714_0"
        /*0030*/ 	.string	"-arch sm_100 -m 64 "



//--------------------- .note.nv.cuinfo           --------------------------
	.section	.note.nv.cuinfo,"",@"SHT_NOTE"
	.sectionflags	@"SHF_NOTE_NV_CUINFO"
        /*0018*/ 	.short	0x0002
        /*001a*/ 	.short	0x0064
        /*001c*/ 	.short	0x0082
	.zero		2


//--------------------- .nv.info                  --------------------------
	.section	.nv.info,"",@"SHT_CUDA_INFO"
	.align	4


	//----- nvinfo : EIATTR_REGCOUNT
	.align		4
        /*0000*/ 	.byte	0x04, 0x2f
        /*0002*/ 	.short	(.L_1 - .L_0)
	.align		4
.L_0:
        /*0004*/ 	.word	index@(_Z7addBiasPfS_ii)
        /*0008*/ 	.word	0x0000000c


	//----- nvinfo : EIATTR_FRAME_SIZE
	.align		4
.L_1:
        /*000c*/ 	.byte	0x04, 0x11
        /*000e*/ 	.short	(.L_3 - .L_2)
	.align		4
.L_2:
        /*0010*/ 	.word	index@(_Z7addBiasPfS_ii)
        /*0014*/ 	.word	0x00000000


	//----- nvinfo : EIATTR_MIN_STACK_SIZE
	.align		4
.L_3:
        /*0018*/ 	.byte	0x04, 0x12
        /*001a*/ 	.short	(.L_5 - .L_4)
	.align		4
.L_4:
        /*001c*/ 	.word	index@(_Z7addBiasPfS_ii)
        /*0020*/ 	.word	0x00000000
.L_5:


//--------------------- .nv.compat                --------------------------
	.section	.nv.compat,"",@"SHT_CUDA_COMPAT_INFO"
	.align	4
        /*0000*/ 	.byte	0x02, 0x09, 0x00, 0x00, 0x02, 0x02, 0x01, 0x00, 0x02, 0x05, 0x05, 0x00, 0x03, 0x07, 0x01, 0x01
        /*0010*/ 	.byte	0x02, 0x03, 0x00, 0x00, 0x02, 0x06, 0x01, 0x00, 0x04, 0x0b, 0x08, 0x00, 0x09, 0x00, 0x00, 0x00
        /*0020*/ 	.byte	0x00, 0x00, 0x00, 0x00


//--------------------- .nv.info._Z7addBiasPfS_ii --------------------------
	.section	.nv.info._Z7addBiasPfS_ii,"",@"SHT_CUDA_INFO"
	.sectionflags	@""
	.align	4


	//----- nvinfo : EIATTR_CUDA_API_VERSION
	.align		4
        /*0000*/ 	.byte	0x04, 0x37
        /*0002*/ 	.short	(.L_7 - .L_6)
.L_6:
        /*0004*/ 	.word	0x00000082


	//----- nvinfo : EIATTR_KPARAM_INFO
	.align		4
.L_7:
        /*0008*/ 	.byte	0x04, 0x17
        /*000a*/ 	.short	(.L_9 - .L_8)
.L_8:
        /*000c*/ 	.word	0x00000000
        /*0010*/ 	.short	0x0003
        /*0012*/ 	.short	0x0014
        /*0014*/ 	.byte	0x00, 0xf0, 0x11, 0x00


	//----- nvinfo : EIATTR_KPARAM_INFO
	.align		4
.L_9:
        /*0018*/ 	.byte	0x04, 0x17
        /*001a*/ 	.short	(.L_11 - .L_10)
.L_10:
        /*001c*/ 	.word	0x00000000
        /*0020*/ 	.short	0x0002
        /*0022*/ 	.short	0x0010
        /*0024*/ 	.byte	0x00, 0xf0, 0x11, 0x00


	//----- nvinfo : EIATTR_KPARAM_INFO
	.align		4
.L_11:
        /*0028*/ 	.byte	0x04, 0x17
        /*002a*/ 	.short	(.L_13 - .L_12)
.L_12:
        /*002c*/ 	.word	0x00000000
        /*0030*/ 	.short	0x0001
        /*0032*/ 	.short	0x0008
        /*0034*/ 	.byte	0x00, 0xf5, 0x21, 0x00


	//----- nvinfo : EIATTR_KPARAM_INFO
	.align		4
.L_13:
        /*0038*/ 	.byte	0x04, 0x17
        /*003a*/ 	.short	(.L_15 - .L_14)
.L_14:
        /*003c*/ 	.word	0x00000000
        /*0040*/ 	.short	0x0000
        /*0042*/ 	.short	0x0000
        /*0044*/ 	.byte	0x00, 0xf5, 0x21, 0x00


	//----- nvinfo : EIATTR_SPARSE_MMA_MASK
	.align		4
.L_15:
        /*0048*/ 	.byte	0x03, 0x50
        /*004a*/ 	.short	0x0000


	//----- nvinfo : EIATTR_MAXREG_COUNT
	.align		4
        /*004c*/ 	.byte	0x03, 0x1b
        /*004e*/ 	.short	0x00ff


	//----- nvinfo : EIATTR_MERCURY_ISA_VERSION
	.align		4
        /*0050*/ 	.byte	0x03, 0x5f
        /*0052*/ 	.short	0x0101


	//----- nvinfo : EIATTR_VRC_CTA_INIT_COUNT
	.align		4
        /*0054*/ 	.byte	0x02, 0x4a
	.zero		1
	.zero		1


	//----- nvinfo : EIATTR_EXIT_INSTR_OFFSETS
	.align		4
        /*0058*/ 	.byte	0x04, 0x1c
        /*005a*/ 	.short	(.L_17 - .L_16)


	//   ....[0]....
.L_16:
        /*005c*/ 	.word	0x00000240


	//----- nvinfo : EIATTR_CBANK_PARAM_SIZE
	.align		4
.L_17:
        /*0060*/ 	.byte	0x03, 0x19
        /*0062*/ 	.short	0x0018


	//----- nvinfo : EIATTR_PARAM_CBANK
	.align		4
        /*0064*/ 	.byte	0x04, 0x0a
        /*0066*/ 	.short	(.L_19 - .L_18)
	.align		4
.L_18:
        /*0068*/ 	.word	index@(.nv.constant0._Z7addBiasPfS_ii)
        /*006c*/ 	.short	0x0380
        /*006e*/ 	.short	0x0018


	//----- nvinfo : EIATTR_SW_WAR
	.align		4
.L_19:
        /*0070*/ 	.byte	0x04, 0x36
        /*0072*/ 	.short	(.L_21 - .L_20)
.L_20:
        /*0074*/ 	.word	0x00000008
.L_21:


//--------------------- .nv.callgraph             --------------------------
	.section	.nv.callgraph,"",@"SHT_CUDA_CALLGRAPH"
	.align	4
	.sectionentsize	8
	.align		4
        /*0000*/ 	.word	0x00000000
	.align		4
        /*0004*/ 	.word	0xffffffff
	.align		4
        /*0008*/ 	.word	0x00000000
	.align		4
        /*000c*/ 	.word	0xfffffffe
	.align		4
        /*0010*/ 	.word	0x00000000
	.align		4
        /*0014*/ 	.word	0xfffffffd
	.align		4
        /*0018*/ 	.word	0x00000000
	.align		4
        /*001c*/ 	.word	0xfffffffc


//--------------------- .text._Z7addBiasPfS_ii    --------------------------
	.section	.text._Z7addBiasPfS_ii,"ax",@progbits
	.align	128
        .global         _Z7addBiasPfS_ii
        .type           _Z7addBiasPfS_ii,@function
        .size           _Z7addBiasPfS_ii,(.L_x_1 - _Z7addBiasPfS_ii)
        .other          _Z7addBiasPfS_ii,@"STO_CUDA_ENTRY STV_DEFAULT"
_Z7addBiasPfS_ii:
.text._Z7addBiasPfS_ii:
[----:B------:R-:W-:Y:S08]  /*0000*/  LDC R1, c[0x0][0x37c] ;  /* 0x0000df00ff017b82 */ /* 0x000ff00000000800 */
[----:B------:R-:W0:Y:S01]  /*0010*/  LDC R8, c[0x0][0x394] ;  /* 0x0000e500ff087b82 */ /* 0x000e220000000800 */
[----:B------:R-:W1:Y:S01]  /*0020*/  S2R R7, SR_TID.X ;  /* 0x0000000000077919 */ /* 0x000e620000002100 */
[----:B------:R-:W1:Y:S01]  /*0030*/  LDCU UR4, c[0x0][0x360] ;  /* 0x00006c00ff0477ac */ /* 0x000e620008000800 */
[----:B------:R-:W1:Y:S01]  /*0040*/  S2R R4, SR_CTAID.X ;  /* 0x0000000000047919 */ /* 0x000e620000002500 */
[----:B0-----:R-:W-:-:S04]  /*0050*/  IABS R9, R8 ;  /* 0x0000000800097213 */ /* 0x001fc80000000000 */
[----:B------:R-:W0:Y:S01]  /*0060*/  I2F.RP R0, R9 ;  /* 0x0000000900007306 */ /* 0x000e220000209400 */
[----:B-1----:R-:W-:Y:S01]  /*0070*/  IMAD R7, R4, UR4, R7 ;  /* 0x0000000404077c24 */ /* 0x002fe2000f8e0207 */
[----:B------:R-:W1:Y:S04]  /*0080*/  LDCU.64 UR4, c[0x0][0x358] ;  /* 0x00006b00ff0477ac */ /* 0x000e680008000a00 */
[----:B------:R-:W-:Y:S02]  /*0090*/  ISETP.GE.AND P2, PT, R7, RZ, PT ;  /* 0x000000ff0700720c */ /* 0x000fe40003f46270 */
[----:B0-----:R-:W0:Y:S02]  /*00a0*/  MUFU.RCP R0, R0 ;  /* 0x0000000000007308 */ /* 0x001e240000001000 */
[----:B0-----:R-:W-:-:S02]  /*00b0*/  IADD3 R2, PT, PT, R0, 0xffffffe, RZ ;  /* 0x0ffffffe00027810 */ /* 0x001fc40007ffe0ff */
[----:B------:R-:W-:-:S04]  /*00c0*/  IABS R0, R7 ;  /* 0x0000000700007213 */ /* 0x000fc80000000000 */
[----:B------:R0:W2:Y:S02]  /*00d0*/  F2I.FTZ.U32.TRUNC.NTZ R3, R2 ;  /* 0x0000000200037305 */ /* 0x0000a4000021f000 */
[----:B0-----:R-:W-:Y:S01]  /*00e0*/  IMAD.MOV.U32 R2, RZ, RZ, RZ ;  /* 0x000000ffff027224 */ /* 0x001fe200078e00ff */
[----:B--2---:R-:W-:-:S05]  /*00f0*/  IADD3 R6, PT, PT, RZ, -R3, RZ ;  /* 0x80000003ff067210 */ /* 0x004fca0007ffe0ff */
[----:B------:R-:W-:-:S04]  /*0100*/  IMAD R5, R6, R9, RZ ;  /* 0x0000000906057224 */ /* 0x000fc800078e02ff */
[----:B------:R-:W-:Y:S02]  /*0110*/  IMAD.HI.U32 R3, R3, R5, R2 ;  /* 0x0000000503037227 */ /* 0x000fe400078e0002 */
[----:B------:R-:W0:Y:S04]  /*0120*/  LDC.64 R4, c[0x0][0x388] ;  /* 0x0000e200ff047b82 */ /* 0x000e280000000a00 */
[----:B------:R-:W-:-:S05]  /*0130*/  IMAD.HI.U32 R3, R3, R0, RZ ;  /* 0x0000000003037227 */ /* 0x000fca00078e00ff */
[----:B------:R-:W-:-:S05]  /*0140*/  IADD3 R3, PT, PT, -R3, RZ, RZ ;  /* 0x000000ff03037210 */ /* 0x000fca0007ffe1ff */
[C---:B------:R-:W-:Y:S02]  /*0150*/  IMAD R0, R9.reuse, R3, R0 ;  /* 0x0000000309007224 */ /* 0x040fe400078e0200 */
[----:B------:R-:W2:Y:S03]  /*0160*/  LDC.64 R2, c[0x0][0x380] ;  /* 0x0000e000ff027b82 */ /* 0x000ea60000000a00 */
[----:B------:R-:W-:-:S13]  /*0170*/  ISETP.GT.U32.AND P0, PT, R9, R0, PT ;  /* 0x000000000900720c */ /* 0x000fda0003f04070 */
[----:B------:R-:W-:Y:S01]  /*0180*/  @!P0 IMAD.IADD R0, R0, 0x1, -R9 ;  /* 0x0000000100008824 */ /* 0x000fe200078e0a09 */
[----:B------:R-:W-:-:S04]  /*0190*/  ISETP.NE.AND P0, PT, R8, RZ, PT ;  /* 0x000000ff0800720c */ /* 0x000fc80003f05270 */
[----:B------:R-:W-:Y:S01]  /*01a0*/  ISETP.GT.U32.AND P1, PT, R9, R0, PT ;  /* 0x000000000900720c */ /* 0x000fe20003f24070 */
[----:B--2---:R-:W-:-:S12]  /*01b0*/  IMAD.WIDE R2, R7, 0x4, R2 ;  /* 0x0000000407027825 */ /* 0x004fd800078e0202 */
[----:B------:R-:W-:-:S05]  /*01c0*/  @!P1 IADD3 R0, PT, PT, R0, -R9, RZ ;  /* 0x8000000900009210 */ /* 0x000fca0007ffe0ff */
[----:B------:R-:W-:Y:S01]  /*01d0*/  @!P2 IMAD.MOV R0, RZ, RZ, -R0 ;  /* 0x000000ffff00a224 */ /* 0x000fe200078e0a00 */
[----:B------:R-:W-:-:S05]  /*01e0*/  @!P0 LOP3.LUT R0, RZ, R8, RZ, 0x33, !PT ;  /* 0x00000008ff008212 */ /* 0x000fca00078e33ff */
[----:B0-----:R-:W-:Y:S02]  /*01f0*/  IMAD.WIDE R4, R0, 0x4, R4 ;  /* 0x0000000400047825 */ /* 0x001fe400078e0204 */
[----:B-1----:R-:W2:Y:S04]  /*0200*/  LDG.E R0, desc[UR4][R2.64] ;  /* 0x0000000402007981 */ /* 0x002ea8000c1e1900 */
[----:B------:R-:W2:Y:S02]  /*0210*/  LDG.E R5, desc[UR4][R4.64] ;  /* 0x0000000404057981 */ /* 0x000ea4000c1e1900 */
[----:B--2---:R-:W-:-:S05]  /*0220*/  FADD R7, R0, R5 ;  /* 0x0000000500077221 */ /* 0x004fca0000000000 */
[----:B------:R-:W-:Y:S01]  /*0230*/  STG.E desc[UR4][R2.64], R7 ;  /* 0x0000000702007986 */ /* 0x000fe2000c101904 */
[----:B------:R-:W-:Y:S05]  /*0240*/  EXIT ;  /* 0x000000000000794d */ /* 0x000fea0003800000 */
.L_x_0:
[----:B------:R-:W-:-:S00]  /*0250*/  BRA `(.L_x_0) ;  /* 0xfffffffc00fc7947 */ /* 0x000fc0000383ffff */
[----:B------:R-:W-:-:S00]  /*0260*/  NOP ;  /* 0x0000000000007918 */ /* 0x000fc00000000000 */
        /* <DEDUP_REMOVED lines=9> */
.L_x_1:


//--------------------- .nv.shared.reserved.0     --------------------------
	.section	.nv.shared.reserved.0,"aw",@nobits
	.weak		__nv_reservedSMEM_offset_0_alias
	.size		__nv_reservedSMEM_offset_0_alias, 0, 64
	.other		__nv_reservedSMEM_offset_0_alias,@"STO_CUDA_RESERVED_SHARED STV_DEFAULT"
__nv_reservedSMEM_offset_0_alias:
	.zero		0
	.zero		64


//--------------------- .nv.constant0._Z7addBiasPfS_ii --------------------------
	.section	.nv.constant0._Z7addBiasPfS_ii,"a",@progbits
	.sectionflags	@""
	.align	4
.nv.constant0._Z7addBiasPfS_ii:
	.zero		920


//--------------------- SYMBOLS --------------------------

	.type		.nv.reservedSmem.offset0,@object
	.size		.nv.reservedSmem.offset0,0x4
